//
// Generated by NVIDIA NVVM Compiler
//
// Compiler Build ID: CL-36424714
// Cuda compilation tools, release 13.0, V13.0.88
// Based on NVVM 20.0.0
//

.version 9.0
.target sm_100
.address_size 64

	// .globl	_Z9isingOncePiS_Pfi

.visible .entry _Z9isingOncePiS_Pfi(
	.param .u64 .ptr .align 1 _Z9isingOncePiS_Pfi_param_0,
	.param .u64 .ptr .align 1 _Z9isingOncePiS_Pfi_param_1,
	.param .u64 .ptr .align 1 _Z9isingOncePiS_Pfi_param_2,
	.param .u32 _Z9isingOncePiS_Pfi_param_3
)
{
	.reg .pred 	%p<4>;
	.reg .b32 	%r<91>;
	.reg .b32 	%f<77>;
	.reg .b64 	%rd<61>;
	.reg .b64 	%fd<2>;

	ld.param.u64 	%rd4, [_Z9isingOncePiS_Pfi_param_0];
	ld.param.u64 	%rd2, [_Z9isingOncePiS_Pfi_param_1];
	ld.param.u64 	%rd3, [_Z9isingOncePiS_Pfi_param_2];
	ld.param.u32 	%r7, [_Z9isingOncePiS_Pfi_param_3];
	cvta.to.global.u64 	%rd1, %rd4;
	mov.u32 	%r8, %ctaid.y;
	mov.u32 	%r9, %ntid.y;
	mov.u32 	%r10, %tid.y;
	mad.lo.s32 	%r1, %r8, %r9, %r10;
	mov.u32 	%r11, %ctaid.x;
	mov.u32 	%r12, %ntid.x;
	mov.u32 	%r13, %tid.x;
	mad.lo.s32 	%r2, %r11, %r12, %r13;
	max.s32 	%r14, %r1, %r2;
	setp.ge.s32 	%p1, %r14, %r7;
	@%p1 bra 	$L__BB0_5;
	cvta.to.global.u64 	%rd5, %rd3;
	mad.lo.s32 	%r3, %r7, %r1, %r2;
	add.s32 	%r15, %r1, %r7;
	add.s32 	%r16, %r15, -2;
	add.s32 	%r17, %r2, %r7;
	add.s32 	%r18, %r17, 2;
	rem.s32 	%r19, %r16, %r7;
	mul.lo.s32 	%r20, %r19, %r7;
	ld.global.f32 	%f2, [%rd5];
	rem.s32 	%r21, %r18, %r7;
	add.s32 	%r22, %r20, %r21;
	mul.wide.s32 	%rd6, %r22, 4;
	add.s64 	%rd7, %rd1, %rd6;
	ld.global.u32 	%r23, [%rd7];
	cvt.rn.f32.s32 	%f3, %r23;
	fma.rn.f32 	%f4, %f2, %f3, 0f00000000;
	ld.global.f32 	%f5, [%rd5+4];
	add.s32 	%r24, %r17, 1;
	rem.s32 	%r25, %r24, %r7;
	add.s32 	%r26, %r20, %r25;
	mul.wide.s32 	%rd8, %r26, 4;
	add.s64 	%rd9, %rd1, %rd8;
	ld.global.u32 	%r27, [%rd9];
	cvt.rn.f32.s32 	%f6, %r27;
	fma.rn.f32 	%f7, %f5, %f6, %f4;
	ld.global.f32 	%f8, [%rd5+8];
	rem.s32 	%r28, %r17, %r7;
	add.s32 	%r29, %r20, %r28;
	mul.wide.s32 	%rd10, %r29, 4;
	add.s64 	%rd11, %rd1, %rd10;
	ld.global.u32 	%r30, [%rd11];
	cvt.rn.f32.s32 	%f9, %r30;
	fma.rn.f32 	%f10, %f8, %f9, %f7;
	ld.global.f32 	%f11, [%rd5+12];
	add.s32 	%r31, %r17, -1;
	rem.s32 	%r32, %r31, %r7;
	add.s32 	%r33, %r20, %r32;
	mul.wide.s32 	%rd12, %r33, 4;
	add.s64 	%rd13, %rd1, %rd12;
	ld.global.u32 	%r34, [%rd13];
	cvt.rn.f32.s32 	%f12, %r34;
	fma.rn.f32 	%f13, %f11, %f12, %f10;
	ld.global.f32 	%f14, [%rd5+16];
	add.s32 	%r35, %r17, -2;
	rem.s32 	%r36, %r35, %r7;
	add.s32 	%r37, %r20, %r36;
	mul.wide.s32 	%rd14, %r37, 4;
	add.s64 	%rd15, %rd1, %rd14;
	ld.global.u32 	%r38, [%rd15];
	cvt.rn.f32.s32 	%f15, %r38;
	fma.rn.f32 	%f16, %f14, %f15, %f13;
	add.s32 	%r39, %r15, -1;
	rem.s32 	%r40, %r39, %r7;
	mul.lo.s32 	%r41, %r40, %r7;
	ld.global.f32 	%f17, [%rd5+20];
	add.s32 	%r42, %r41, %r21;
	mul.wide.s32 	%rd16, %r42, 4;
	add.s64 	%rd17, %rd1, %rd16;
	ld.global.u32 	%r43, [%rd17];
	cvt.rn.f32.s32 	%f18, %r43;
	fma.rn.f32 	%f19, %f17, %f18, %f16;
	ld.global.f32 	%f20, [%rd5+24];
	add.s32 	%r44, %r41, %r25;
	mul.wide.s32 	%rd18, %r44, 4;
	add.s64 	%rd19, %rd1, %rd18;
	ld.global.u32 	%r45, [%rd19];
	cvt.rn.f32.s32 	%f21, %r45;
	fma.rn.f32 	%f22, %f20, %f21, %f19;
	ld.global.f32 	%f23, [%rd5+28];
	add.s32 	%r46, %r41, %r28;
	mul.wide.s32 	%rd20, %r46, 4;
	add.s64 	%rd21, %rd1, %rd20;
	ld.global.u32 	%r47, [%rd21];
	cvt.rn.f32.s32 	%f24, %r47;
	fma.rn.f32 	%f25, %f23, %f24, %f22;
	ld.global.f32 	%f26, [%rd5+32];
	add.s32 	%r48, %r41, %r32;
	mul.wide.s32 	%rd22, %r48, 4;
	add.s64 	%rd23, %rd1, %rd22;
	ld.global.u32 	%r49, [%rd23];
	cvt.rn.f32.s32 	%f27, %r49;
	fma.rn.f32 	%f28, %f26, %f27, %f25;
	ld.global.f32 	%f29, [%rd5+36];
	add.s32 	%r50, %r41, %r36;
	mul.wide.s32 	%rd24, %r50, 4;
	add.s64 	%rd25, %rd1, %rd24;
	ld.global.u32 	%r51, [%rd25];
	cvt.rn.f32.s32 	%f30, %r51;
	fma.rn.f32 	%f31, %f29, %f30, %f28;
	rem.s32 	%r52, %r15, %r7;
	mul.lo.s32 	%r53, %r52, %r7;
	ld.global.f32 	%f32, [%rd5+40];
	add.s32 	%r54, %r53, %r21;
	mul.wide.s32 	%rd26, %r54, 4;
	add.s64 	%rd27, %rd1, %rd26;
	ld.global.u32 	%r55, [%rd27];
	cvt.rn.f32.s32 	%f33, %r55;
	fma.rn.f32 	%f34, %f32, %f33, %f31;
	ld.global.f32 	%f35, [%rd5+44];
	add.s32 	%r56, %r53, %r25;
	mul.wide.s32 	%rd28, %r56, 4;
	add.s64 	%rd29, %rd1, %rd28;
	ld.global.u32 	%r57, [%rd29];
	cvt.rn.f32.s32 	%f36, %r57;
	fma.rn.f32 	%f37, %f35, %f36, %f34;
	ld.global.f32 	%f38, [%rd5+48];
	add.s32 	%r58, %r53, %r28;
	mul.wide.s32 	%rd30, %r58, 4;
	add.s64 	%rd31, %rd1, %rd30;
	ld.global.u32 	%r59, [%rd31];
	cvt.rn.f32.s32 	%f39, %r59;
	fma.rn.f32 	%f40, %f38, %f39, %f37;
	ld.global.f32 	%f41, [%rd5+52];
	add.s32 	%r60, %r53, %r32;
	mul.wide.s32 	%rd32, %r60, 4;
	add.s64 	%rd33, %rd1, %rd32;
	ld.global.u32 	%r61, [%rd33];
	cvt.rn.f32.s32 	%f42, %r61;
	fma.rn.f32 	%f43, %f41, %f42, %f40;
	ld.global.f32 	%f44, [%rd5+56];
	add.s32 	%r62, %r53, %r36;
	mul.wide.s32 	%rd34, %r62, 4;
	add.s64 	%rd35, %rd1, %rd34;
	ld.global.u32 	%r63, [%rd35];
	cvt.rn.f32.s32 	%f45, %r63;
	fma.rn.f32 	%f46, %f44, %f45, %f43;
	add.s32 	%r64, %r15, 1;
	rem.s32 	%r65, %r64, %r7;
	mul.lo.s32 	%r66, %r65, %r7;
	ld.global.f32 	%f47, [%rd5+60];
	add.s32 	%r67, %r66, %r21;
	mul.wide.s32 	%rd36, %r67, 4;
	add.s64 	%rd37, %rd1, %rd36;
	ld.global.u32 	%r68, [%rd37];
	cvt.rn.f32.s32 	%f48, %r68;
	fma.rn.f32 	%f49, %f47, %f48, %f46;
	ld.global.f32 	%f50, [%rd5+64];
	add.s32 	%r69, %r66, %r25;
	mul.wide.s32 	%rd38, %r69, 4;
	add.s64 	%rd39, %rd1, %rd38;
	ld.global.u32 	%r70, [%rd39];
	cvt.rn.f32.s32 	%f51, %r70;
	fma.rn.f32 	%f52, %f50, %f51, %f49;
	ld.global.f32 	%f53, [%rd5+68];
	add.s32 	%r71, %r66, %r28;
	mul.wide.s32 	%rd40, %r71, 4;
	add.s64 	%rd41, %rd1, %rd40;
	ld.global.u32 	%r72, [%rd41];
	cvt.rn.f32.s32 	%f54, %r72;
	fma.rn.f32 	%f55, %f53, %f54, %f52;
	ld.global.f32 	%f56, [%rd5+72];
	add.s32 	%r73, %r66, %r32;
	mul.wide.s32 	%rd42, %r73, 4;
	add.s64 	%rd43, %rd1, %rd42;
	ld.global.u32 	%r74, [%rd43];
	cvt.rn.f32.s32 	%f57, %r74;
	fma.rn.f32 	%f58, %f56, %f57, %f55;
	ld.global.f32 	%f59, [%rd5+76];
	add.s32 	%r75, %r66, %r36;
	mul.wide.s32 	%rd44, %r75, 4;
	add.s64 	%rd45, %rd1, %rd44;
	ld.global.u32 	%r76, [%rd45];
	cvt.rn.f32.s32 	%f60, %r76;
	fma.rn.f32 	%f61, %f59, %f60, %f58;
	add.s32 	%r77, %r15, 2;
	rem.s32 	%r78, %r77, %r7;
	mul.lo.s32 	%r79, %r78, %r7;
	ld.global.f32 	%f62, [%rd5+80];
	add.s32 	%r80, %r79, %r21;
	mul.wide.s32 	%rd46, %r80, 4;
	add.s64 	%rd47, %rd1, %rd46;
	ld.global.u32 	%r81, [%rd47];
	cvt.rn.f32.s32 	%f63, %r81;
	fma.rn.f32 	%f64, %f62, %f63, %f61;
	ld.global.f32 	%f65, [%rd5+84];
	add.s32 	%r82, %r79, %r25;
	mul.wide.s32 	%rd48, %r82, 4;
	add.s64 	%rd49, %rd1, %rd48;
	ld.global.u32 	%r83, [%rd49];
	cvt.rn.f32.s32 	%f66, %r83;
	fma.rn.f32 	%f67, %f65, %f66, %f64;
	ld.global.f32 	%f68, [%rd5+88];
	add.s32 	%r84, %r79, %r28;
	mul.wide.s32 	%rd50, %r84, 4;
	add.s64 	%rd51, %rd1, %rd50;
	ld.global.u32 	%r85, [%rd51];
	cvt.rn.f32.s32 	%f69, %r85;
	fma.rn.f32 	%f70, %f68, %f69, %f67;
	ld.global.f32 	%f71, [%rd5+92];
	add.s32 	%r86, %r79, %r32;
	mul.wide.s32 	%rd52, %r86, 4;
	add.s64 	%rd53, %rd1, %rd52;
	ld.global.u32 	%r87, [%rd53];
	cvt.rn.f32.s32 	%f72, %r87;
	fma.rn.f32 	%f73, %f71, %f72, %f70;
	ld.global.f32 	%f74, [%rd5+96];
	add.s32 	%r88, %r79, %r36;
	mul.wide.s32 	%rd54, %r88, 4;
	add.s64 	%rd55, %rd1, %rd54;
	ld.global.u32 	%r89, [%rd55];
	cvt.rn.f32.s32 	%f75, %r89;
	fma.rn.f32 	%f1, %f74, %f75, %f73;
	abs.f32 	%f76, %f1;
	cvt.f64.f32 	%fd1, %f76;
	setp.geu.f64 	%p2, %fd1, 0d3E7AD7F29ABCAF48;
	@%p2 bra 	$L__BB0_3;
	mul.wide.s32 	%rd56, %r3, 4;
	add.s64 	%rd57, %rd1, %rd56;
	ld.global.u32 	%r90, [%rd57];
	bra.uni 	$L__BB0_4;
$L__BB0_3:
	setp.gt.f32 	%p3, %f1, 0f00000000;
	selp.b32 	%r90, 1, -1, %p3;
$L__BB0_4:
	cvta.to.global.u64 	%rd58, %rd2;
	mul.wide.s32 	%rd59, %r3, 4;
	add.s64 	%rd60, %rd58, %rd59;
	st.global.u32 	[%rd60], %r90;
$L__BB0_5:
	ret;

}


// ===== COMPILED SASS (sm_100) =====

	.target	sm_100

	.elftype	@"ET_EXEC"


//--------------------- .note.nv.tkinfo           --------------------------
	.section	.note.nv.tkinfo,"",@"SHT_NOTE"
	.sectionflags	@"SHF_NOTE_NV_TKINFO"
	.tkinfo
        /*0018*/ 	.word	0x00000002
        /*0030*/ 	.string	""
        /*0030*/ 	.string	"ptxas"
        /*0030*/ 	.string	"Cuda compilation tools, release 13.0, V13.0.88"
        /*0030*/ 	.string	"Build cuda_13.0.r13.0/compiler.36424714_0"
        /*0030*/ 	.string	"-arch sm_100 -m 64 "



//--------------------- .note.nv.cuinfo           --------------------------
	.section	.note.nv.cuinfo,"",@"SHT_NOTE"
	.sectionflags	@"SHF_NOTE_NV_CUINFO"
        /*0018*/ 	.short	0x0002
        /*001a*/ 	.short	0x0064
        /*001c*/ 	.short	0x0082
	.zero		2


//--------------------- .nv.info                  --------------------------
	.section	.nv.info,"",@"SHT_CUDA_INFO"
	.align	4


	//----- nvinfo : EIATTR_REGCOUNT
	.align		4
        /*0000*/ 	.byte	0x04, 0x2f
        /*0002*/ 	.short	(.L_1 - .L_0)
	.align		4
.L_0:
        /*0004*/ 	.word	index@(_Z9isingOncePiS_Pfi)
        /*0008*/ 	.word	0x00000020


	//----- nvinfo : EIATTR_FRAME_SIZE
	.align		4
.L_1:
        /*000c*/ 	.byte	0x04, 0x11
        /*000e*/ 	.short	(.L_3 - .L_2)
	.align		4
.L_2:
        /*0010*/ 	.word	index@(_Z9isingOncePiS_Pfi)
        /*0014*/ 	.word	0x00000000


	//----- nvinfo : EIATTR_MIN_STACK_SIZE
	.align		4
.L_3:
        /*0018*/ 	.byte	0x04, 0x12
        /*001a*/ 	.short	(.L_5 - .L_4)
	.align		4
.L_4:
        /*001c*/ 	.word	index@(_Z9isingOncePiS_Pfi)
        /*0020*/ 	.word	0x00000000
.L_5:


//--------------------- .nv.compat                --------------------------
	.section	.nv.compat,"",@"SHT_CUDA_COMPAT_INFO"
	.align	4
        /*0000*/ 	.byte	0x02, 0x09, 0x00, 0x00, 0x02, 0x02, 0x01, 0x00, 0x02, 0x05, 0x05, 0x00, 0x03, 0x07, 0x01, 0x01
        /*0010*/ 	.byte	0x02, 0x03, 0x00, 0x00, 0x02, 0x06, 0x01, 0x00, 0x04, 0x0b, 0x08, 0x00, 0x01, 0x00, 0x00, 0x00
        /*0020*/ 	.byte	0x00, 0x00, 0x00, 0x00


//--------------------- .nv.info._Z9isingOncePiS_Pfi --------------------------
	.section	.nv.info._Z9isingOncePiS_Pfi,"",@"SHT_CUDA_INFO"
	.sectionflags	@""
	.align	4


	//----- nvinfo : EIATTR_CUDA_API_VERSION
	.align		4
        /*0000*/ 	.byte	0x04, 0x37
        /*0002*/ 	.short	(.L_7 - .L_6)
.L_6:
        /*0004*/ 	.word	0x00000082


	//----- nvinfo : EIATTR_KPARAM_INFO
	.align		4
.L_7:
        /*0008*/ 	.byte	0x04, 0x17
        /*000a*/ 	.short	(.L_9 - .L_8)
.L_8:
        /*000c*/ 	.word	0x00000000
        /*0010*/ 	.short	0x0003
        /*0012*/ 	.short	0x0018
        /*0014*/ 	.byte	0x00, 0xf0, 0x11, 0x00


	//----- nvinfo : EIATTR_KPARAM_INFO
	.align		4
.L_9:
        /*0018*/ 	.byte	0x04, 0x17
        /*001a*/ 	.short	(.L_11 - .L_10)
.L_10:
        /*001c*/ 	.word	0x00000000
        /*0020*/ 	.short	0x0002
        /*0022*/ 	.short	0x0010
        /*0024*/ 	.byte	0x00, 0xf5, 0x21, 0x00


	//----- nvinfo : EIATTR_KPARAM_INFO
	.align		4
.L_11:
        /*0028*/ 	.byte	0x04, 0x17
        /*002a*/ 	.short	(.L_13 - .L_12)
.L_12:
        /*002c*/ 	.word	0x00000000
        /*0030*/ 	.short	0x0001
        /*0032*/ 	.short	0x0008
        /*0034*/ 	.byte	0x00, 0xf5, 0x21, 0x00


	//----- nvinfo : EIATTR_KPARAM_INFO
	.align		4
.L_13:
        /*0038*/ 	.byte	0x04, 0x17
        /*003a*/ 	.short	(.L_15 - .L_14)
.L_14:
        /*003c*/ 	.word	0x00000000
        /*0040*/ 	.short	0x0000
        /*0042*/ 	.short	0x0000
        /*0044*/ 	.byte	0x00, 0xf5, 0x21, 0x00


	//----- nvinfo : EIATTR_SPARSE_MMA_MASK
	.align		4
.L_15:
        /*0048*/ 	.byte	0x03, 0x50
        /*004a*/ 	.short	0x0000


	//----- nvinfo : EIATTR_MAXREG_COUNT
	.align		4
        /*004c*/ 	.byte	0x03, 0x1b
        /*004e*/ 	.short	0x00ff


	//----- nvinfo : EIATTR_MERCURY_ISA_VERSION
	.align		4
        /*0050*/ 	.byte	0x03, 0x5f
        /*0052*/ 	.short	0x0101


	//----- nvinfo : EIATTR_VRC_CTA_INIT_COUNT
	.align		4
        /*0054*/ 	.byte	0x02, 0x4a
	.zero		1
	.zero		1


	//----- nvinfo : EIATTR_EXIT_INSTR_OFFSETS
	.align		4
        /*0058*/ 	.byte	0x04, 0x1c
        /*005a*/ 	.short	(.L_17 - .L_16)


	//   ....[0]....
.L_16:
        /*005c*/ 	.word	0x000000c0


	//   ....[1]....
        /*0060*/ 	.word	0x000013e0


	//----- nvinfo : EIATTR_CRS_STACK_SIZE
	.align		4
.L_17:
        /*0064*/ 	.byte	0x04, 0x1e
        /*0066*/ 	.short	(.L_19 - .L_18)
.L_18:
        /*0068*/ 	.word	0x00000000


	//----- nvinfo : EIATTR_CBANK_PARAM_SIZE
	.align		4
.L_19:
        /*006c*/ 	.byte	0x03, 0x19
        /*006e*/ 	.short	0x001c


	//----- nvinfo : EIATTR_PARAM_CBANK
	.align		4
        /*0070*/ 	.byte	0x04, 0x0a
        /*0072*/ 	.short	(.L_21 - .L_20)
	.align		4
.L_20:
        /*0074*/ 	.word	index@(.nv.constant0._Z9isingOncePiS_Pfi)
        /*0078*/ 	.short	0x0380
        /*007a*/ 	.short	0x001c


	//----- nvinfo : EIATTR_SW_WAR
	.align		4
.L_21:
        /*007c*/ 	.byte	0x04, 0x36
        /*007e*/ 	.short	(.L_23 - .L_22)
.L_22:
        /*0080*/ 	.word	0x00000008
.L_23:


//--------------------- .nv.callgraph             --------------------------
	.section	.nv.callgraph,"",@"SHT_CUDA_CALLGRAPH"
	.align	4
	.sectionentsize	8
	.align		4
        /*0000*/ 	.word	0x00000000
	.align		4
        /*0004*/ 	.word	0xffffffff
	.align		4
        /*0008*/ 	.word	0x00000000
	.align		4
        /*000c*/ 	.word	0xfffffffe
	.align		4
        /*0010*/ 	.word	0x00000000
	.align		4
        /*0014*/ 	.word	0xfffffffd
	.align		4
        /*0018*/ 	.word	0x00000000
	.align		4
        /*001c*/ 	.word	0xfffffffc


//--------------------- .text._Z9isingOncePiS_Pfi --------------------------
	.section	.text._Z9isingOncePiS_Pfi,"ax",@progbits
	.align	128
        .global         _Z9isingOncePiS_Pfi
        .type           _Z9isingOncePiS_Pfi,@function
        .size           _Z9isingOncePiS_Pfi,(.L_x_4 - _Z9isingOncePiS_Pfi)
        .other          _Z9isingOncePiS_Pfi,@"STO_CUDA_ENTRY STV_DEFAULT"
_Z9isingOncePiS_Pfi:
.text._Z9isingOncePiS_Pfi:
[----:B------:R-:W-:Y:S01]  /*0000*/  LDC R1, c[0x0][0x37c] ;  /* 0x0000df00ff017b82 */ /* 0x000fe20000000800 */
[----:B------:R-:W0:Y:S07]  /*0010*/  S2R R0, SR_TID.Y ;  /* 0x0000000000007919 */ /* 0x000e2e0000002200 */
[----:B------:R-:W0:Y:S01]  /*0020*/  S2UR UR4, SR_CTAID.Y ;  /* 0x00000000000479c3 */ /* 0x000e220000002600 */
[----:B------:R-:W1:Y:S07]  /*0030*/  S2R R5, SR_TID.X ;  /* 0x0000000000057919 */ /* 0x000e6e0000002100 */
[----:B------:R-:W0:Y:S08]  /*0040*/  LDC R3, c[0x0][0x364] ;  /* 0x0000d900ff037b82 */ /* 0x000e300000000800 */
[----:B------:R-:W1:Y:S08]  /*0050*/  S2UR UR5, SR_CTAID.X ;  /* 0x00000000000579c3 */ /* 0x000e700000002500 */
[----:B------:R-:W1:Y:S08]  /*0060*/  LDC R4, c[0x0][0x360] ;  /* 0x0000d800ff047b82 */ /* 0x000e700000000800 */
[----:B------:R-:W2:Y:S01]  /*0070*/  LDC R2, c[0x0][0x398] ;  /* 0x0000e600ff027b82 */ /* 0x000ea20000000800 */
[----:B0-----:R-:W-:-:S02]  /*0080*/  IMAD R3, R3, UR4, R0 ;  /* 0x0000000403037c24 */ /* 0x001fc4000f8e0200 */
[----:B-1----:R-:W-:-:S05]  /*0090*/  IMAD R0, R4, UR5, R5 ;  /* 0x0000000504007c24 */ /* 0x002fca000f8e0205 */
[----:B------:R-:W-:-:S04]  /*00a0*/  VIMNMX R5, PT, PT, R3, R0, !PT ;  /* 0x0000000003057248 */ /* 0x000fc80007fe0100 */
[----:B--2---:R-:W-:-:S13]  /*00b0*/  ISETP.GE.AND P0, PT, R5, R2, PT ;  /* 0x000000020500720c */ /* 0x004fda0003f06270 */
[----:B------:R-:W-:Y:S05]  /*00c0*/  @P0 EXIT ;  /* 0x000000000000094d */ /* 0x000fea0003800000 */
[-C--:B------:R-:W-:Y:S01]  /*00d0*/  IABS R8, R2.reuse ;  /* 0x0000000200087213 */ /* 0x080fe20000000000 */
[----:B------:R-:W-:Y:S01]  /*00e0*/  IMAD.IADD R4, R3, 0x1, R2 ;  /* 0x0000000103047824 */ /* 0x000fe200078e0202 */
[----:B------:R-:W-:Y:S01]  /*00f0*/  IADD3 R22, PT, PT, R0, R2, RZ ;  /* 0x0000000200167210 */ /* 0x000fe20007ffe0ff */
[----:B------:R-:W0:Y:S01]  /*0100*/  LDC.64 R14, c[0x0][0x380] ;  /* 0x0000e000ff0e7b82 */ /* 0x000e220000000a00 */
[----:B------:R-:W1:Y:S01]  /*0110*/  I2F.RP R10, R8 ;  /* 0x00000008000a7306 */ /* 0x000e620000209400 */
[----:B------:R-:W-:Y:S01]  /*0120*/  VIADD R5, R4, 0xfffffffe ;  /* 0xfffffffe04057836 */ /* 0x000fe20000000000 */
[----:B------:R-:W-:Y:S01]  /*0130*/  IADD3 R9, PT, PT, R22, 0x2, RZ ;  /* 0x0000000216097810 */ /* 0x000fe20007ffe0ff */
[----:B------:R-:W2:Y:S03]  /*0140*/  LDCU.64 UR4, c[0x0][0x358] ;  /* 0x00006b00ff0477ac */ /* 0x000ea60008000a00 */
[----:B------:R-:W-:Y:S01]  /*0150*/  IABS R12, R5 ;  /* 0x00000005000c7213 */ /* 0x000fe20000000000 */
[----:B------:R-:W2:Y:S01]  /*0160*/  LDC.64 R16, c[0x0][0x390] ;  /* 0x0000e400ff107b82 */ /* 0x000ea20000000a00 */
[----:B------:R-:W-:Y:S01]  /*0170*/  IABS R13, R9 ;  /* 0x00000009000d7213 */ /* 0x000fe20000000000 */
[----:B-1----:R-:W1:Y:S01]  /*0180*/  MUFU.RCP R10, R10 ;  /* 0x0000000a000a7308 */ /* 0x002e620000001000 */
[----:B--2---:R-:W2:Y:S01]  /*0190*/  LDG.E R26, desc[UR4][R16.64+0x4] ;  /* 0x00000404101a7981 */ /* 0x004ea2000c1e1900 */
[----:B-1----:R-:W-:-:S03]  /*01a0*/  IADD3 R6, PT, PT, R10, 0xffffffe, RZ ;  /* 0x0ffffffe0a067810 */ /* 0x002fc60007ffe0ff */
[----:B------:R-:W3:Y:S03]  /*01b0*/  LDG.E R25, desc[UR4][R16.64+0xc] ;  /* 0x00000c0410197981 */ /* 0x000ee6000c1e1900 */
[----:B------:R1:W4:Y:S02]  /*01c0*/  F2I.FTZ.U32.TRUNC.NTZ R7, R6 ;  /* 0x0000000600077305 */ /* 0x000324000021f000 */
[----:B-1----:R-:W-:Y:S01]  /*01d0*/  HFMA2 R6, -RZ, RZ, 0, 0 ;  /* 0x00000000ff067431 */ /* 0x002fe200000001ff */
[----:B----4-:R-:W-:-:S05]  /*01e0*/  IADD3 R11, PT, PT, RZ, -R7, RZ ;  /* 0x80000007ff0b7210 */ /* 0x010fca0007ffe0ff */
[----:B------:R-:W-:-:S04]  /*01f0*/  IMAD R11, R11, R8, RZ ;  /* 0x000000080b0b7224 */ /* 0x000fc800078e02ff */
[----:B------:R-:W-:-:S04]  /*0200*/  IMAD.HI.U32 R7, R7, R11, R6 ;  /* 0x0000000b07077227 */ /* 0x000fc800078e0006 */
[----:B------:R-:W-:Y:S02]  /*0210*/  IMAD.MOV.U32 R11, RZ, RZ, R12 ;  /* 0x000000ffff0b7224 */ /* 0x000fe400078e000c */
[----:B------:R-:W-:-:S04]  /*0220*/  IMAD.HI.U32 R10, R7, R13, RZ ;  /* 0x0000000d070a7227 */ /* 0x000fc800078e00ff */
[----:B------:R-:W-:Y:S01]  /*0230*/  IMAD.HI.U32 R6, R7, R11, RZ ;  /* 0x0000000b07067227 */ /* 0x000fe200078e00ff */
[----:B------:R-:W-:-:S04]  /*0240*/  IADD3 R10, PT, PT, -R10, RZ, RZ ;  /* 0x000000ff0a0a7210 */ /* 0x000fc80007ffe1ff */
[----:B------:R-:W-:Y:S01]  /*0250*/  IADD3 R6, PT, PT, -R6, RZ, RZ ;  /* 0x000000ff06067210 */ /* 0x000fe20007ffe1ff */
[----:B------:R-:W-:Y:S02]  /*0260*/  IMAD R13, R8, R10, R13 ;  /* 0x0000000a080d7224 */ /* 0x000fe400078e020d */
[----:B------:R-:W-:Y:S02]  /*0270*/  VIADD R10, R22, 0x1 ;  /* 0x00000001160a7836 */ /* 0x000fe40000000000 */
[C---:B------:R-:W-:Y:S01]  /*0280*/  IMAD R11, R8.reuse, R6, R11 ;  /* 0x00000006080b7224 */ /* 0x040fe200078e020b */
[C---:B------:R-:W-:Y:S02]  /*0290*/  ISETP.GT.U32.AND P1, PT, R8.reuse, R13, PT ;  /* 0x0000000d0800720c */ /* 0x040fe40003f24070 */
[----:B------:R-:W-:Y:S02]  /*02a0*/  IABS R19, R10 ;  /* 0x0000000a00137213 */ /* 0x000fe40000000000 */
[----:B------:R-:W-:-:S03]  /*02b0*/  ISETP.GT.U32.AND P0, PT, R8, R11, PT ;  /* 0x0000000b0800720c */ /* 0x000fc60003f04070 */
[----:B------:R-:W-:-:S04]  /*02c0*/  IMAD.HI.U32 R6, R7, R19, RZ ;  /* 0x0000001307067227 */ /* 0x000fc800078e00ff */
[----:B------:R-:W-:Y:S02]  /*02d0*/  IMAD.MOV R6, RZ, RZ, -R6 ;  /* 0x000000ffff067224 */ /* 0x000fe400078e0a06 */
[----:B------:R-:W-:Y:S02]  /*02e0*/  @!P1 IADD3 R13, PT, PT, R13, -R8, RZ ;  /* 0x800000080d0d9210 */ /* 0x000fe40007ffe0ff */
[----:B------:R-:W-:Y:S01]  /*02f0*/  ISETP.GE.AND P1, PT, R9, RZ, PT ;  /* 0x000000ff0900720c */ /* 0x000fe20003f26270 */
[C---:B------:R-:W-:Y:S01]  /*0300*/  IMAD R19, R8.reuse, R6, R19 ;  /* 0x0000000608137224 */ /* 0x040fe200078e0213 */
[----:B------:R-:W-:Y:S02]  /*0310*/  @!P0 IADD3 R11, PT, PT, R11, -R8, RZ ;  /* 0x800000080b0b8210 */ /* 0x000fe40007ffe0ff */
[C---:B------:R-:W-:Y:S02]  /*0320*/  ISETP.GT.U32.AND P4, PT, R8.reuse, R13, PT ;  /* 0x0000000d0800720c */ /* 0x040fe40003f84070 */
[----:B------:R-:W-:-:S02]  /*0330*/  ISETP.GT.U32.AND P3, PT, R8, R11, PT ;  /* 0x0000000b0800720c */ /* 0x000fc40003f64070 */
[----:B------:R-:W-:Y:S02]  /*0340*/  ISETP.GE.AND P0, PT, R5, RZ, PT ;  /* 0x000000ff0500720c */ /* 0x000fe40003f06270 */
[----:B------:R-:W-:Y:S02]  /*0350*/  LOP3.LUT R6, RZ, R2, RZ, 0x33, !PT ;  /* 0x00000002ff067212 */ /* 0x000fe400078e33ff */
[----:B------:R-:W-:-:S05]  /*0360*/  ISETP.GT.U32.AND P2, PT, R8, R19, PT ;  /* 0x000000130800720c */ /* 0x000fca0003f44070 */
[-C--:B------:R-:W-:Y:S02]  /*0370*/  @!P4 IADD3 R13, PT, PT, R13, -R8.reuse, RZ ;  /* 0x800000080d0dc210 */ /* 0x080fe40007ffe0ff */
[----:B------:R-:W-:Y:S02]  /*0380*/  @!P3 IADD3 R11, PT, PT, R11, -R8, RZ ;  /* 0x800000080b0bb210 */ /* 0x000fe40007ffe0ff */
[----:B------:R-:W-:Y:S02]  /*0390*/  ISETP.NE.AND P3, PT, R2, RZ, PT ;  /* 0x000000ff0200720c */ /* 0x000fe40003f65270 */
[----:B------:R-:W-:Y:S01]  /*03a0*/  @!P1 IADD3 R13, PT, PT, -R13, RZ, RZ ;  /* 0x000000ff0d0d9210 */ /* 0x000fe20007ffe1ff */
[----:B------:R-:W-:Y:S01]  /*03b0*/  @!P0 IMAD.MOV R11, RZ, RZ, -R11 ;  /* 0x000000ffff0b8224 */ /* 0x000fe200078e0a0b */
[----:B------:R-:W-:Y:S02]  /*03c0*/  ISETP.GE.AND P1, PT, R10, RZ, PT ;  /* 0x000000ff0a00720c */ /* 0x000fe40003f26270 */
[C---:B------:R-:W-:Y:S01]  /*03d0*/  SEL R5, R6.reuse, R13, !P3 ;  /* 0x0000000d06057207 */ /* 0x040fe20005800000 */
[----:B------:R-:W4:Y:S01]  /*03e0*/  LDG.E R10, desc[UR4][R16.64] ;  /* 0x00000004100a7981 */ /* 0x000f22000c1e1900 */
[----:B------:R-:W-:-:S02]  /*03f0*/  SEL R12, R6, R11, !P3 ;  /* 0x0000000b060c7207 */ /* 0x000fc40005800000 */
[----:B------:R-:W-:-:S03]  /*0400*/  @!P2 IADD3 R19, PT, PT, R19, -R8, RZ ;  /* 0x800000081313a210 */ /* 0x000fc60007ffe0ff */
[----:B------:R-:W-:Y:S01]  /*0410*/  IMAD R21, R12, R2, R5 ;  /* 0x000000020c157224 */ /* 0x000fe200078e0205 */
[----:B------:R-:W-:-:S03]  /*0420*/  ISETP.GT.U32.AND P0, PT, R8, R19, PT ;  /* 0x000000130800720c */ /* 0x000fc60003f04070 */
[----:B0-----:R-:W-:-:S06]  /*0430*/  IMAD.WIDE R20, R21, 0x4, R14 ;  /* 0x0000000415147825 */ /* 0x001fcc00078e020e */
[----:B------:R-:W5:Y:S04]  /*0440*/  LDG.E R20, desc[UR4][R20.64] ;  /* 0x0000000414147981 */ /* 0x000f68000c1e1900 */
[----:B------:R-:W-:-:S05]  /*0450*/  @!P0 IMAD.IADD R19, R19, 0x1, -R8 ;  /* 0x0000000113138824 */ /* 0x000fca00078e0a08 */
[----:B------:R-:W-:Y:S01]  /*0460*/  @!P1 IADD3 R19, PT, PT, -R19, RZ, RZ ;  /* 0x000000ff13139210 */ /* 0x000fe20007ffe1ff */
[----:B------:R-:W3:Y:S03]  /*0470*/  LDG.E R21, desc[UR4][R16.64+0x8] ;  /* 0x0000080410157981 */ /* 0x000ee6000c1e1900 */
[----:B------:R-:W-:Y:S02]  /*0480*/  SEL R9, R6, R19, !P3 ;  /* 0x0000001306097207 */ /* 0x000fe40005800000 */
[----:B------:R-:W-:-:S03]  /*0490*/  IABS R13, R22 ;  /* 0x00000016000d7213 */ /* 0x000fc60000000000 */
[----:B------:R-:W-:Y:S02]  /*04a0*/  IMAD R19, R12, R2, R9 ;  /* 0x000000020c137224 */ /* 0x000fe400078e0209 */
[----:B------:R-:W-:-:S04]  /*04b0*/  IMAD.HI.U32 R11, R7, R13, RZ ;  /* 0x0000000d070b7227 */ /* 0x000fc800078e00ff */
[----:B------:R-:W-:Y:S01]  /*04c0*/  IMAD.WIDE R18, R19, 0x4, R14 ;  /* 0x0000000413127825 */ /* 0x000fe200078e020e */
[----:B------:R-:W-:-:S04]  /*04d0*/  IADD3 R11, PT, PT, -R11, RZ, RZ ;  /* 0x000000ff0b0b7210 */ /* 0x000fc80007ffe1ff */
[----:B------:R0:W2:Y:S01]  /*04e0*/  LDG.E R23, desc[UR4][R18.64] ;  /* 0x0000000412177981 */ /* 0x0000a2000c1e1900 */
[----:B------:R-:W-:-:S05]  /*04f0*/  IMAD R11, R8, R11, R13 ;  /* 0x0000000b080b7224 */ /* 0x000fca00078e020d */
[----:B------:R-:W-:Y:S02]  /*0500*/  ISETP.GT.U32.AND P0, PT, R8, R11, PT ;  /* 0x0000000b0800720c */ /* 0x000fe40003f04070 */
[----:B------:R-:W-:-:S11]  /*0510*/  ISETP.GE.AND P1, PT, R22, RZ, PT ;  /* 0x000000ff1600720c */ /* 0x000fd60003f26270 */
[----:B------:R-:W-:-:S05]  /*0520*/  @!P0 IMAD.IADD R11, R11, 0x1, -R8 ;  /* 0x000000010b0b8824 */ /* 0x000fca00078e0a08 */
[----:B------:R-:W-:Y:S02]  /*0530*/  ISETP.GT.U32.AND P0, PT, R8, R11, PT ;  /* 0x0000000b0800720c */ /* 0x000fe40003f04070 */
[----:B0-----:R-:W-:-:S11]  /*0540*/  IADD3 R18, PT, PT, R22, -0x1, RZ ;  /* 0xffffffff16127810 */ /* 0x001fd60007ffe0ff */
[----:B------:R-:W-:Y:S02]  /*0550*/  @!P0 IADD3 R11, PT, PT, R11, -R8, RZ ;  /* 0x800000080b0b8210 */ /* 0x000fe40007ffe0ff */
[----:B------:R-:W-:-:S03]  /*0560*/  IABS R19, R18 ;  /* 0x0000001200137213 */ /* 0x000fc60000000000 */
[----:B------:R-:W-:-:S05]  /*0570*/  @!P1 IMAD.MOV R11, RZ, RZ, -R11 ;  /* 0x000000ffff0b9224 */ /* 0x000fca00078e0a0b */
[----:B------:R-:W-:Y:S01]  /*0580*/  SEL R13, R6, R11, !P3 ;  /* 0x0000000b060d7207 */ /* 0x000fe20005800000 */
[----:B------:R-:W-:-:S04]  /*0590*/  IMAD.HI.U32 R11, R7, R19, RZ ;  /* 0x00000013070b7227 */ /* 0x000fc800078e00ff */
[----:B------:R-:W-:Y:S01]  /*05a0*/  IMAD R29, R12, R2, R13 ;  /* 0x000000020c1d7224 */ /* 0x000fe200078e020d */
[----:B------:R-:W-:-:S03]  /*05b0*/  IADD3 R11, PT, PT, -R11, RZ, RZ ;  /* 0x000000ff0b0b7210 */ /* 0x000fc60007ffe1ff */
[----:B------:R-:W-:-:S04]  /*05c0*/  IMAD.WIDE R28, R29, 0x4, R14 ;  /* 0x000000041d1c7825 */ /* 0x000fc800078e020e */
[C---:B------:R-:W-:Y:S02]  /*05d0*/  IMAD R11, R8.reuse, R11, R19 ;  /* 0x0000000b080b7224 */ /* 0x040fe400078e0213 */
[----:B------:R0:W3:Y:S03]  /*05e0*/  LDG.E R28, desc[UR4][R28.64] ;  /* 0x000000041c1c7981 */ /* 0x0000e6000c1e1900 */
[----:B------:R-:W-:Y:S02]  /*05f0*/  ISETP.GT.U32.AND P0, PT, R8, R11, PT ;  /* 0x0000000b0800720c */ /* 0x000fe40003f04070 */
[----:B------:R-:W-:-:S11]  /*0600*/  ISETP.GE.AND P1, PT, R18, RZ, PT ;  /* 0x000000ff1200720c */ /* 0x000fd60003f26270 */
[----:B------:R-:W-:-:S04]  /*0610*/  @!P0 IADD3 R11, PT, PT, R11, -R8, RZ ;  /* 0x800000080b0b8210 */ /* 0x000fc80007ffe0ff */
[----:B------:R-:W-:-:S13]  /*0620*/  ISETP.GT.U32.AND P0, PT, R8, R11, PT ;  /* 0x0000000b0800720c */ /* 0x000fda0003f04070 */
[----:B------:R-:W-:-:S05]  /*0630*/  @!P0 IMAD.IADD R11, R11, 0x1, -R8 ;  /* 0x000000010b0b8824 */ /* 0x000fca00078e0a08 */
[----:B------:R-:W-:-:S04]  /*0640*/  @!P1 IADD3 R11, PT, PT, -R11, RZ, RZ ;  /* 0x000000ff0b0b9210 */ /* 0x000fc80007ffe1ff */
[----:B------:R-:W-:-:S05]  /*0650*/  SEL R11, R6, R11, !P3 ;  /* 0x0000000b060b7207 */ /* 0x000fca0005800000 */
[----:B------:R-:W-:-:S04]  /*0660*/  IMAD R19, R12, R2, R11 ;  /* 0x000000020c137224 */ /* 0x000fc800078e020b */
[----:B------:R-:W-:-:S05]  /*0670*/  IMAD.WIDE R18, R19, 0x4, R14 ;  /* 0x0000000413127825 */ /* 0x000fca00078e020e */
[----:B------:R1:W3:Y:S01]  /*0680*/  LDG.E R24, desc[UR4][R18.64] ;  /* 0x0000000412187981 */ /* 0x0002e2000c1e1900 */
[----:B------:R-:W-:-:S04]  /*0690*/  IADD3 R22, PT, PT, R22, -0x2, RZ ;  /* 0xfffffffe16167810 */ /* 0x000fc80007ffe0ff */
[----:B0-----:R-:W-:Y:S02]  /*06a0*/  IABS R29, R22 ;  /* 0x00000016001d7213 */ /* 0x001fe40000000000 */
[----:B------:R-:W-:Y:S01]  /*06b0*/  ISETP.GE.AND P1, PT, R22, RZ, PT ;  /* 0x000000ff1600720c */ /* 0x000fe20003f26270 */
[----:B-1----:R-:W-:-:S05]  /*06c0*/  VIADD R18, R4, 0xffffffff ;  /* 0xffffffff04127836 */ /* 0x002fca0000000000 */
[----:B------:R-:W-:Y:S02]  /*06d0*/  IABS R19, R18 ;  /* 0x0000001200137213 */ /* 0x000fe40000000000 */
[----:B-----5:R-:W-:Y:S01]  /*06e0*/  I2FP.F32.S32 R27, R20 ;  /* 0x00000014001b7245 */ /* 0x020fe20000201400 */
[----:B------:R-:W-:-:S04]  /*06f0*/  IMAD.MOV.U32 R20, RZ, RZ, R29 ;  /* 0x000000ffff147224 */ /* 0x000fc800078e001d */
[----:B----4-:R-:W-:Y:S01]  /*0700*/  FFMA R29, R10, R27, RZ ;  /* 0x0000001b0a1d7223 */ /* 0x010fe200000000ff */
[----:B------:R-:W-:-:S05]  /*0710*/  IMAD.HI.U32 R10, R7, R20, RZ ;  /* 0x00000014070a7227 */ /* 0x000fca00078e00ff */
[----:B------:R-:W-:-:S05]  /*0720*/  IADD3 R27, PT, PT, -R10, RZ, RZ ;  /* 0x000000ff0a1b7210 */ /* 0x000fca0007ffe1ff */
[----:B------:R-:W-:-:S05]  /*0730*/  IMAD R27, R8, R27, R20 ;  /* 0x0000001b081b7224 */ /* 0x000fca00078e0214 */
[----:B------:R-:W-:-:S13]  /*0740*/  ISETP.GT.U32.AND P0, PT, R8, R27, PT ;  /* 0x0000001b0800720c */ /* 0x000fda0003f04070 */
[----:B------:R-:W-:-:S04]  /*0750*/  @!P0 IADD3 R27, PT, PT, R27, -R8, RZ ;  /* 0x800000081b1b8210 */ /* 0x000fc80007ffe0ff */
[----:B------:R-:W-:Y:S02]  /*0760*/  ISETP.GT.U32.AND P0, PT, R8, R27, PT ;  /* 0x0000001b0800720c */ /* 0x000fe40003f04070 */
[----:B--2---:R-:W-:Y:S01]  /*0770*/  I2FP.F32.S32 R23, R23 ;  /* 0x0000001700177245 */ /* 0x004fe20000201400 */
[----:B------:R-:W-:-:S10]  /*0780*/  IMAD.HI.U32 R10, R7, R19, RZ ;  /* 0x00000013070a7227 */ /* 0x000fd400078e00ff */
[----:B------:R-:W-:Y:S01]  /*0790*/  @!P0 IADD3 R27, PT, PT, R27, -R8, RZ ;  /* 0x800000081b1b8210 */ /* 0x000fe20007ffe0ff */
[----:B------:R-:W-:-:S04]  /*07a0*/  FFMA R20, R26, R23, R29 ;  /* 0x000000171a147223 */ /* 0x000fc8000000001d */
[----:B------:R-:W-:-:S05]  /*07b0*/  @!P1 IMAD.MOV R27, RZ, RZ, -R27 ;  /* 0x000000ffff1b9224 */ /* 0x000fca00078e0a1b */
[----:B------:R-:W-:Y:S02]  /*07c0*/  SEL R23, R6, R27, !P3 ;  /* 0x0000001b06177207 */ /* 0x000fe40005800000 */
[----:B------:R-:W-:-:S03]  /*07d0*/  IADD3 R10, PT, PT, -R10, RZ, RZ ;  /* 0x000000ff0a0a7210 */ /* 0x000fc60007ffe1ff */
[----:B------:R-:W-:Y:S02]  /*07e0*/  IMAD R27, R12, R2, R23 ;  /* 0x000000020c1b7224 */ /* 0x000fe400078e0217 */
[----:B------:R-:W-:Y:S01]  /*07f0*/  IMAD R19, R8, R10, R19 ;  /* 0x0000000a08137224 */ /* 0x000fe200078e0213 */
[----:B------:R-:W2:Y:S01]  /*0800*/  LDG.E R12, desc[UR4][R16.64+0x10] ;  /* 0x00001004100c7981 */ /* 0x000ea2000c1e1900 */
[----:B------:R-:W-:-:S03]  /*0810*/  IMAD.WIDE R26, R27, 0x4, R14 ;  /* 0x000000041b1a7825 */ /* 0x000fc600078e020e */
[----:B------:R-:W-:Y:S02]  /*0820*/  ISETP.GT.U32.AND P0, PT, R8, R19, PT ;  /* 0x000000130800720c */ /* 0x000fe40003f04070 */
[----:B------:R-:W4:Y:S01]  /*0830*/  LDG.E R10, desc[UR4][R26.64] ;  /* 0x000000041a0a7981 */ /* 0x000f22000c1e1900 */
[----:B------:R-:W-:-:S03]  /*0840*/  ISETP.GE.AND P1, PT, R18, RZ, PT ;  /* 0x000000ff1200720c */ /* 0x000fc60003f26270 */
[----:B------:R-:W5:Y:S07]  /*0850*/  LDG.E R27, desc[UR4][R16.64+0x14] ;  /* 0x00001404101b7981 */ /* 0x000f6e000c1e1900 */
[----:B------:R-:W-:-:S04]  /*0860*/  @!P0 IADD3 R19, PT, PT, R19, -R8, RZ ;  /* 0x8000000813138210 */ /* 0x000fc80007ffe0ff */
[----:B------:R-:W-:-:S13]  /*0870*/  ISETP.GT.U32.AND P0, PT, R8, R19, PT ;  /* 0x000000130800720c */ /* 0x000fda0003f04070 */
[----:B------:R-:W-:-:S05]  /*0880*/  @!P0 IADD3 R19, PT, PT, R19, -R8, RZ ;  /* 0x8000000813138210 */ /* 0x000fca0007ffe0ff */
[----:B------:R-:W-:-:S05]  /*0890*/  @!P1 IMAD.MOV R19, RZ, RZ, -R19 ;  /* 0x000000ffff139224 */ /* 0x000fca00078e0a13 */
[----:B------:R-:W-:Y:S02]  /*08a0*/  SEL R22, R6, R19, !P3 ;  /* 0x0000001306167207 */ /* 0x000fe40005800000 */
[----:B---3--:R-:W-:-:S03]  /*08b0*/  I2FP.F32.S32 R28, R28 ;  /* 0x0000001c001c7245 */ /* 0x008fc60000201400 */
[----:B------:R-:W-:-:S04]  /*08c0*/  IMAD R19, R22, R2, R5 ;  /* 0x0000000216137224 */ /* 0x000fc800078e0205 */
[----:B------:R-:W-:-:S04]  /*08d0*/  IMAD.WIDE R18, R19, 0x4, R14 ;  /* 0x0000000413127825 */ /* 0x000fc800078e020e */
[----:B------:R-:W-:Y:S02]  /*08e0*/  FFMA R29, R21, R28, R20 ;  /* 0x0000001c151d7223 */ /* 0x000fe40000000014 */
[----:B------:R-:W3:Y:S01]  /*08f0*/  LDG.E R28, desc[UR4][R16.64+0x18] ;  /* 0x00001804101c7981 */ /* 0x000ee2000c1e1900 */
[----:B------:R-:W-:-:S03]  /*0900*/  IMAD R21, R22, R2, R9 ;  /* 0x0000000216157224 */ /* 0x000fc600078e0209 */
[----:B------:R0:W5:Y:S01]  /*0910*/  LDG.E R26, desc[UR4][R18.64] ;  /* 0x00000004121a7981 */ /* 0x000162000c1e1900 */
[----:B------:R-:W-:-:S06]  /*0920*/  IMAD.WIDE R20, R21, 0x4, R14 ;  /* 0x0000000415147825 */ /* 0x000fcc00078e020e */
[----:B------:R-:W3:Y:S04]  /*0930*/  LDG.E R20, desc[UR4][R20.64] ;  /* 0x0000000414147981 */ /* 0x000ee8000c1e1900 */
[----:B------:R-:W3:Y:S01]  /*0940*/  LDG.E R21, desc[UR4][R16.64+0x1c] ;  /* 0x00001c0410157981 */ /* 0x000ee2000c1e1900 */
[----:B------:R-:W-:-:S05]  /*0950*/  I2FP.F32.S32 R24, R24 ;  /* 0x0000001800187245 */ /* 0x000fca0000201400 */
[----:B------:R-:W-:Y:S01]  /*0960*/  FFMA R25, R25, R24, R29 ;  /* 0x0000001819197223 */ /* 0x000fe2000000001d */
[----:B------:R-:W-:-:S04]  /*0970*/  IMAD R29, R22, R2, R13 ;  /* 0x00000002161d7224 */ /* 0x000fc800078e020d */
[----:B0-----:R-:W-:-:S05]  /*0980*/  IMAD.WIDE R18, R29, 0x4, R14 ;  /* 0x000000041d127825 */ /* 0x001fca00078e020e */
[----:B------:R0:W3:Y:S01]  /*0990*/  LDG.E R29, desc[UR4][R18.64] ;  /* 0x00000004121d7981 */ /* 0x0000e2000c1e1900 */
[----:B------:R-:W-:Y:S02]  /*09a0*/  IABS R24, R4 ;  /* 0x0000000400187213 */ /* 0x000fe40000000000 */
[----:B------:R-:W-:Y:S01]  /*09b0*/  ISETP.GE.AND P1, PT, R4, RZ, PT ;  /* 0x000000ff0400720c */ /* 0x000fe20003f26270 */
[----:B0-----:R-:W-:-:S04]  /*09c0*/  IMAD R19, R22, R2, R11 ;  /* 0x0000000216137224 */ /* 0x001fc800078e020b */
[----:B------:R-:W-:Y:S01]  /*09d0*/  IMAD.WIDE R18, R19, 0x4, R14 ;  /* 0x0000000413127825 */ /* 0x000fe200078e020e */
[----:B----4-:R-:W-:-:S05]  /*09e0*/  I2FP.F32.S32 R10, R10 ;  /* 0x0000000a000a7245 */ /* 0x010fca0000201400 */
[----:B--2---:R-:W-:Y:S01]  /*09f0*/  FFMA R12, R12, R10, R25 ;  /* 0x0000000a0c0c7223 */ /* 0x004fe20000000019 */
[----:B------:R-:W-:-:S05]  /*0a00*/  IMAD.HI.U32 R10, R7, R24, RZ ;  /* 0x00000018070a7227 */ /* 0x000fca00078e00ff */
[----:B------:R-:W-:-:S05]  /*0a10*/  IADD3 R25, PT, PT, -R10, RZ, RZ ;  /* 0x000000ff0a197210 */ /* 0x000fca0007ffe1ff */
[----:B------:R-:W-:-:S05]  /*0a20*/  IMAD R10, R8, R25, R24 ;  /* 0x00000019080a7224 */ /* 0x000fca00078e0218 */
[----:B------:R-:W-:-:S13]  /*0a30*/  ISETP.GT.U32.AND P0, PT, R8, R10, PT ;  /* 0x0000000a0800720c */ /* 0x000fda0003f04070 */
[----:B------:R-:W-:-:S04]  /*0a40*/  @!P0 IADD3 R10, PT, PT, R10, -R8, RZ ;  /* 0x800000080a0a8210 */ /* 0x000fc80007ffe0ff */
[----:B------:R-:W-:Y:S01]  /*0a50*/  ISETP.GT.U32.AND P0, PT, R8, R10, PT ;  /* 0x0000000a0800720c */ /* 0x000fe20003f04070 */
[----:B------:R-:W-:Y:S02]  /*0a60*/  IMAD R25, R22, R2, R23 ;  /* 0x0000000216197224 */ /* 0x000fe400078e0217 */
[----:B------:R-:W2:Y:S02]  /*0a70*/  LDG.E R22, desc[UR4][R16.64+0x20] ;  /* 0x0000200410167981 */ /* 0x000ea4000c1e1900 */
[----:B------:R-:W-:-:S06]  /*0a80*/  IMAD.WIDE R24, R25, 0x4, R14 ;  /* 0x0000000419187825 */ /* 0x000fcc00078e020e */
[----:B------:R-:W4:Y:S02]  /*0a90*/  LDG.E R24, desc[UR4][R24.64] ;  /* 0x0000000418187981 */ /* 0x000f24000c1e1900 */
[----:B------:R-:W-:Y:S01]  /*0aa0*/  @!P0 IMAD.IADD R10, R10, 0x1, -R8 ;  /* 0x000000010a0a8824 */ /* 0x000fe200078e0a08 */
[----:B-----5:R-:W-:-:S04]  /*0ab0*/  I2FP.F32.S32 R26, R26 ;  /* 0x0000001a001a7245 */ /* 0x020fc80000201400 */
[----:B------:R-:W-:Y:S01]  /*0ac0*/  @!P1 IADD3 R10, PT, PT, -R10, RZ, RZ ;  /* 0x000000ff0a0a9210 */ /* 0x000fe20007ffe1ff */
[----:B------:R-:W-:-:S03]  /*0ad0*/  FFMA R27, R27, R26, R12 ;  /* 0x0000001a1b1b7223 */ /* 0x000fc6000000000c */
[----:B------:R-:W-:Y:S01]  /*0ae0*/  SEL R10, R6, R10, !P3 ;  /* 0x0000000a060a7207 */ /* 0x000fe20005800000 */
[----:B------:R0:W5:Y:S01]  /*0af0*/  LDG.E R12, desc[UR4][R18.64] ;  /* 0x00000004120c7981 */ /* 0x000162000c1e1900 */
[----:B---3--:R-:W-:-:S03]  /*0b00*/  I2FP.F32.S32 R20, R20 ;  /* 0x0000001400147245 */ /* 0x008fc60000201400 */
[----:B------:R-:W3:Y:S02]  /*0b10*/  LDG.E R26, desc[UR4][R16.64+0x28] ;  /* 0x00002804101a7981 */ /* 0x000ee4000c1e1900 */
[----:B------:R-:W-:Y:S02]  /*0b20*/  FFMA R20, R28, R20, R27 ;  /* 0x000000141c147223 */ /* 0x000fe4000000001b */
[----:B------:R-:W3:Y:S01]  /*0b30*/  LDG.E R28, desc[UR4][R16.64+0x24] ;  /* 0x00002404101c7981 */ /* 0x000ee2000c1e1900 */
[----:B0-----:R-:W-:-:S03]  /*0b40*/  IMAD R19, R10, R2, R5 ;  /* 0x000000020a137224 */ /* 0x001fc600078e0205 */
[----:B------:R-:W3:Y:S01]  /*0b50*/  LDG.E R25, desc[UR4][R16.64+0x2c] ;  /* 0x00002c0410197981 */ /* 0x000ee2000c1e1900 */
[----:B------:R-:W-:-:S05]  /*0b60*/  IMAD.WIDE R18, R19, 0x4, R14 ;  /* 0x0000000413127825 */ /* 0x000fca00078e020e */
[----:B------:R0:W3:Y:S01]  /*0b70*/  LDG.E R27, desc[UR4][R18.64] ;  /* 0x00000004121b7981 */ /* 0x0000e2000c1e1900 */
[----:B------:R-:W-:-:S05]  /*0b80*/  I2FP.F32.S32 R29, R29 ;  /* 0x0000001d001d7245 */ /* 0x000fca0000201400 */
[----:B------:R-:W-:Y:S01]  /*0b90*/  FFMA R29, R21, R29, R20 ;  /* 0x0000001d151d7223 */ /* 0x000fe20000000014 */
[----:B------:R-:W-:-:S04]  /*0ba0*/  IMAD R21, R10, R2, R9 ;  /* 0x000000020a157224 */ /* 0x000fc800078e0209 */
[----:B------:R-:W-:-:S06]  /*0bb0*/  IMAD.WIDE R20, R21, 0x4, R14 ;  /* 0x0000000415147825 */ /* 0x000fcc00078e020e */
[----:B------:R-:W3:Y:S01]  /*0bc0*/  LDG.E R20, desc[UR4][R20.64] ;  /* 0x0000000414147981 */ /* 0x000ee2000c1e1900 */
[----:B0-----:R-:W-:-:S04]  /*0bd0*/  IMAD R19, R10, R2, R13 ;  /* 0x000000020a137224 */ /* 0x001fc800078e020d */
[----:B------:R-:W-:Y:S01]  /*0be0*/  IMAD.WIDE R18, R19, 0x4, R14 ;  /* 0x0000000413127825 */ /* 0x000fe200078e020e */
[----:B------:R-:W3:Y:S01]  /*0bf0*/  LDG.E R21, desc[UR4][R16.64+0x30] ;  /* 0x0000300410157981 */ /* 0x000ee2000c1e1900 */
[----:B----4-:R-:W-:Y:S02]  /*0c00*/  I2FP.F32.S32 R24, R24 ;  /* 0x0000001800187245 */ /* 0x010fe40000201400 */
[----:B-----5:R-:W-:-:S05]  /*0c10*/  I2FP.F32.S32 R12, R12 ;  /* 0x0000000c000c7245 */ /* 0x020fca0000201400 */
[----:B--2---:R-:W-:Y:S02]  /*0c20*/  FFMA R29, R22, R12, R29 ;  /* 0x0000000c161d7223 */ /* 0x004fe4000000001d */
[----:B------:R0:W2:Y:S02]  /*0c30*/  LDG.E R12, desc[UR4][R18.64] ;  /* 0x00000004120c7981 */ /* 0x0000a4000c1e1900 */
[----:B---3--:R-:W-:Y:S01]  /*0c40*/  FFMA R29, R28, R24, R29 ;  /* 0x000000181c1d7223 */ /* 0x008fe2000000001d */
[----:B------:R-:W-:-:S04]  /*0c50*/  IADD3 R24, PT, PT, R4, 0x1, RZ ;  /* 0x0000000104187810 */ /* 0x000fc80007ffe0ff */
[----:B------:R-:W-:Y:S02]  /*0c60*/  IABS R28, R24 ;  /* 0x00000018001c7213 */ /* 0x000fe40000000000 */
[----:B------:R-:W-:-:S05]  /*0c70*/  I2FP.F32.S32 R22, R27 ;  /* 0x0000001b00167245 */ /* 0x000fca0000201400 */
[----:B------:R-:W-:Y:S01]  /*0c80*/  FFMA R22, R26, R22, R29 ;  /* 0x000000161a167223 */ /* 0x000fe2000000001d */
[----:B------:R-:W-:-:S04]  /*0c90*/  IMAD.HI.U32 R26, R7, R28, RZ ;  /* 0x0000001c071a7227 */ /* 0x000fc800078e00ff */
[----:B------:R-:W-:-:S04]  /*0ca0*/  IMAD.MOV R29, RZ, RZ, -R26 ;  /* 0x000000ffff1d7224 */ /* 0x000fc800078e0a1a */
[----:B------:R-:W-:-:S05]  /*0cb0*/  IMAD R29, R8, R29, R28 ;  /* 0x0000001d081d7224 */ /* 0x000fca00078e021c */
[----:B------:R-:W-:-:S13]  /*0cc0*/  ISETP.GT.U32.AND P0, PT, R8, R29, PT ;  /* 0x0000001d0800720c */ /* 0x000fda0003f04070 */
[----:B------:R-:W-:-:S04]  /*0cd0*/  @!P0 IADD3 R29, PT, PT, R29, -R8, RZ ;  /* 0x800000081d1d8210 */ /* 0x000fc80007ffe0ff */
[----:B------:R-:W-:Y:S01]  /*0ce0*/  ISETP.GT.U32.AND P0, PT, R8, R29, PT ;  /* 0x0000001d0800720c */ /* 0x000fe20003f04070 */
[-C--:B0-----:R-:W-:Y:S01]  /*0cf0*/  IMAD R19, R10, R2.reuse, R11 ;  /* 0x000000020a137224 */ /* 0x081fe200078e020b */
[----:B------:R-:W-:Y:S01]  /*0d00*/  ISETP.GE.AND P1, PT, R24, RZ, PT ;  /* 0x000000ff1800720c */ /* 0x000fe20003f26270 */
[----:B------:R-:W-:Y:S02]  /*0d10*/  IMAD R27, R10, R2, R23 ;  /* 0x000000020a1b7224 */ /* 0x000fe400078e0217 */
[--C-:B------:R-:W-:Y:S01]  /*0d20*/  IMAD.WIDE R18, R19, 0x4, R14.reuse ;  /* 0x0000000413127825 */ /* 0x100fe200078e020e */
[----:B------:R-:W-:Y:S01]  /*0d30*/  I2FP.F32.S32 R20, R20 ;  /* 0x0000001400147245 */ /* 0x000fe20000201400 */
[----:B------:R-:W3:Y:S06]  /*0d40*/  LDG.E R10, desc[UR4][R16.64+0x3c] ;  /* 0x00003c04100a7981 */ /* 0x000eec000c1e1900 */
[----:B------:R-:W-:Y:S01]  /*0d50*/  @!P0 IADD3 R29, PT, PT, R29, -R8, RZ ;  /* 0x800000081d1d8210 */ /* 0x000fe20007ffe0ff */
[----:B------:R0:W4:Y:S01]  /*0d60*/  LDG.E R24, desc[UR4][R18.64] ;  /* 0x0000000412187981 */ /* 0x000122000c1e1900 */
[----:B------:R-:W-:-:S04]  /*0d70*/  IMAD.WIDE R26, R27, 0x4, R14 ;  /* 0x000000041b1a7825 */ /* 0x000fc800078e020e */
[----:B------:R-:W-:Y:S02]  /*0d80*/  IMAD.MOV.U32 R28, RZ, RZ, R29 ;  /* 0x000000ffff1c7224 */ /* 0x000fe400078e001d */
[----:B------:R-:W5:Y:S03]  /*0d90*/  LDG.E R29, desc[UR4][R16.64+0x34] ;  /* 0x00003404101d7981 */ /* 0x000f66000c1e1900 */
[----:B------:R-:W-:Y:S01]  /*0da0*/  @!P1 IADD3 R28, PT, PT, -R28, RZ, RZ ;  /* 0x000000ff1c1c9210 */ /* 0x000fe20007ffe1ff */
[----:B------:R-:W3:Y:S03]  /*0db0*/  LDG.E R26, desc[UR4][R26.64] ;  /* 0x000000041a1a7981 */ /* 0x000ee6000c1e1900 */
[----:B------:R-:W-:Y:S01]  /*0dc0*/  SEL R28, R6, R28, !P3 ;  /* 0x0000001c061c7207 */ /* 0x000fe20005800000 */
[----:B------:R-:W-:-:S02]  /*0dd0*/  FFMA R20, R25, R20, R22 ;  /* 0x0000001419147223 */ /* 0x000fc40000000016 */
[----:B------:R-:W3:Y:S02]  /*0de0*/  LDG.E R25, desc[UR4][R16.64+0x38] ;  /* 0x0000380410197981 */ /* 0x000ee4000c1e1900 */
[----:B0-----:R-:W-:-:S04]  /*0df0*/  IMAD R19, R28, R2, R5 ;  /* 0x000000021c137224 */ /* 0x001fc800078e0205 */
[----:B------:R-:W-:-:S05]  /*0e00*/  IMAD.WIDE R18, R19, 0x4, R14 ;  /* 0x0000000413127825 */ /* 0x000fca00078e020e */
[----:B------:R0:W3:Y:S01]  /*0e10*/  LDG.E R22, desc[UR4][R18.64] ;  /* 0x0000000412167981 */ /* 0x0000e2000c1e1900 */
[----:B------:R-:W-:-:S04]  /*0e20*/  IADD3 R4, PT, PT, R4, 0x2, RZ ;  /* 0x0000000204047810 */ /* 0x000fc80007ffe0ff */
[----:B------:R-:W-:Y:S01]  /*0e30*/  ISETP.GE.AND P1, PT, R4, RZ, PT ;  /* 0x000000ff0400720c */ /* 0x000fe20003f26270 */
[----:B0-----:R-:W-:-:S04]  /*0e40*/  IMAD R19, R28, R2, R11 ;  /* 0x000000021c137224 */ /* 0x001fc800078e020b */
[----:B------:R-:W-:-:S06]  /*0e50*/  IMAD.WIDE R18, R19, 0x4, R14 ;  /* 0x0000000413127825 */ /* 0x000fcc00078e020e */
[----:B------:R-:W3:Y:S04]  /*0e60*/  LDG.E R18, desc[UR4][R18.64] ;  /* 0x0000000412127981 */ /* 0x000ee8000c1e1900 */
[----:B------:R-:W3:Y:S01]  /*0e70*/  LDG.E R19, desc[UR4][R16.64+0x4c] ;  /* 0x00004c0410137981 */ /* 0x000ee2000c1e1900 */
[----:B--2---:R-:W-:-:S05]  /*0e80*/  I2FP.F32.S32 R12, R12 ;  /* 0x0000000c000c7245 */ /* 0x004fca0000201400 */
[----:B------:R-:W-:Y:S01]  /*0e90*/  FFMA R20, R21, R12, R20 ;  /* 0x0000000c15147223 */ /* 0x000fe20000000014 */
[----:B------:R-:W-:-:S05]  /*0ea0*/  IABS R12, R4 ;  /* 0x00000004000c7213 */ /* 0x000fca0000000000 */
[----:B------:R-:W-:-:S04]  /*0eb0*/  IMAD.HI.U32 R7, R7, R12, RZ ;  /* 0x0000000c07077227 */ /* 0x000fc800078e00ff */
[----:B------:R-:W-:-:S04]  /*0ec0*/  IMAD.MOV R7, RZ, RZ, -R7 ;  /* 0x000000ffff077224 */ /* 0x000fc800078e0a07 */
[----:B------:R-:W-:-:S05]  /*0ed0*/  IMAD R7, R8, R7, R12 ;  /* 0x0000000708077224 */ /* 0x000fca00078e020c */
[----:B------:R-:W-:-:S13]  /*0ee0*/  ISETP.GT.U32.AND P0, PT, R8, R7, PT ;  /* 0x000000070800720c */ /* 0x000fda0003f04070 */
[----:B------:R-:W-:-:S04]  /*0ef0*/  @!P0 IADD3 R7, PT, PT, R7, -R8, RZ ;  /* 0x8000000807078210 */ /* 0x000fc80007ffe0ff */
[----:B------:R-:W-:Y:S01]  /*0f00*/  ISETP.GT.U32.AND P0, PT, R8, R7, PT ;  /* 0x000000070800720c */ /* 0x000fe20003f04070 */
[----:B------:R-:W-:-:S12]  /*0f10*/  IMAD R21, R28, R2, R9 ;  /* 0x000000021c157224 */ /* 0x000fd800078e0209 */
[----:B------:R-:W-:Y:S02]  /*0f20*/  @!P0 IADD3 R7, PT, PT, R7, -R8, RZ ;  /* 0x8000000807078210 */ /* 0x000fe40007ffe0ff */
[----:B----4-:R-:W-:-:S05]  /*0f30*/  I2FP.F32.S32 R24, R24 ;  /* 0x0000001800187245 */ /* 0x010fca0000201400 */
[----:B-----5:R-:W-:Y:S01]  /*0f40*/  FFMA R24, R29, R24, R20 ;  /* 0x000000181d187223 */ /* 0x020fe20000000014 */
[----:B------:R-:W-:Y:S01]  /*0f50*/  IMAD.MOV.U32 R29, RZ, RZ, R7 ;  /* 0x000000ffff1d7224 */ /* 0x000fe200078e0007 */
[----:B---3--:R-:W-:Y:S01]  /*0f60*/  I2FP.F32.S32 R26, R26 ;  /* 0x0000001a001a7245 */ /* 0x008fe20000201400 */
[----:B------:R-:W-:-:S03]  /*0f70*/  IMAD.WIDE R20, R21, 0x4, R14 ;  /* 0x0000000415147825 */ /* 0x000fc600078e020e */
[----:B------:R-:W-:Y:S01]  /*0f80*/  @!P1 IADD3 R29, PT, PT, -R29, RZ, RZ ;  /* 0x000000ff1d1d9210 */ /* 0x000fe20007ffe1ff */
[----:B------:R-:W-:Y:S02]  /*0f90*/  IMAD R7, R28, R2, R13 ;  /* 0x000000021c077224 */ /* 0x000fe400078e020d */
[----:B------:R-:W-:Y:S01]  /*0fa0*/  FFMA R27, R25, R26, R24 ;  /* 0x0000001a191b7223 */ /* 0x000fe20000000018 */
[----:B------:R-:W2:Y:S01]  /*0fb0*/  LDG.E R20, desc[UR4][R20.64] ;  /* 0x0000000414147981 */ /* 0x000ea2000c1e1900 */
[----:B------:R-:W-:Y:S01]  /*0fc0*/  IMAD.WIDE R24, R7, 0x4, R14 ;  /* 0x0000000407187825 */ /* 0x000fe200078e020e */
[----:B------:R-:W-:Y:S02]  /*0fd0*/  SEL R8, R6, R29, !P3 ;  /* 0x0000001d06087207 */ /* 0x000fe40005800000 */
[----:B------:R-:W3:Y:S01]  /*0fe0*/  LDG.E R26, desc[UR4][R16.64+0x44] ;  /* 0x00004404101a7981 */ /* 0x000ee2000c1e1900 */
[----:B------:R-:W-:-:S03]  /*0ff0*/  IMAD R7, R28, R2, R23 ;  /* 0x000000021c077224 */ /* 0x000fc600078e0217 */
[----:B------:R-:W4:Y:S01]  /*1000*/  LDG.E R24, desc[UR4][R24.64] ;  /* 0x0000000418187981 */ /* 0x000f22000c1e1900 */
[----:B------:R-:W-:Y:S01]  /*1010*/  IMAD R5, R8, R2, R5 ;  /* 0x0000000208057224 */ /* 0x000fe200078e0205 */
[----:B------:R-:W-:Y:S02]  /*1020*/  I2FP.F32.S32 R28, R22 ;  /* 0x00000016001c7245 */ /* 0x000fe40000201400 */
[----:B------:R-:W5:Y:S01]  /*1030*/  LDG.E R21, desc[UR4][R16.64+0x40] ;  /* 0x0000400410157981 */ /* 0x000f62000c1e1900 */
[----:B------:R-:W-:-:S04]  /*1040*/  IMAD.WIDE R6, R7, 0x4, R14 ;  /* 0x0000000407067825 */ /* 0x000fc800078e020e */
[----:B------:R-:W-:Y:S01]  /*1050*/  FFMA R28, R10, R28, R27 ;  /* 0x0000001c0a1c7223 */ /* 0x000fe2000000001b */
[----:B------:R-:W3:Y:S01]  /*1060*/  LDG.E R29, desc[UR4][R16.64+0x5c] ;  /* 0x00005c04101d7981 */ /* 0x000ee2000c1e1900 */
[CC--:B------:R-:W-:Y:S02]  /*1070*/  IMAD R9, R8.reuse, R2.reuse, R9 ;  /* 0x0000000208097224 */ /* 0x0c0fe400078e0209 */
[----:B------:R-:W-:Y:S01]  /*1080*/  IMAD.WIDE R4, R5, 0x4, R14 ;  /* 0x0000000405047825 */ /* 0x000fe200078e020e */
[----:B------:R0:W3:Y:S03]  /*1090*/  LDG.E R22, desc[UR4][R6.64] ;  /* 0x0000000406167981 */ /* 0x0000e6000c1e1900 */
[----:B------:R-:W-:Y:S01]  /*10a0*/  IMAD R27, R8, R2, R13 ;  /* 0x00000002081b7224 */ /* 0x000fe200078e020d */
[----:B------:R-:W3:Y:S01]  /*10b0*/  LDG.E R25, desc[UR4][R16.64+0x48] ;  /* 0x0000480410197981 */ /* 0x000ee2000c1e1900 */
[----:B------:R-:W-:-:S03]  /*10c0*/  IMAD.WIDE R12, R9, 0x4, R14 ;  /* 0x00000004090c7825 */ /* 0x000fc600078e020e */
[----:B------:R-:W3:Y:S01]  /*10d0*/  LDG.E R4, desc[UR4][R4.64] ;  /* 0x0000000404047981 */ /* 0x000ee2000c1e1900 */
[CC--:B------:R-:W-:Y:S02]  /*10e0*/  IMAD R9, R8.reuse, R2.reuse, R11 ;  /* 0x0000000208097224 */ /* 0x0c0fe400078e020b */
[----:B0-----:R-:W-:Y:S01]  /*10f0*/  IMAD.WIDE R6, R27, 0x4, R14 ;  /* 0x000000041b067825 */ /* 0x001fe200078e020e */
[----:B------:R-:W3:Y:S03]  /*1100*/  LDG.E R12, desc[UR4][R12.64] ;  /* 0x000000040c0c7981 */ /* 0x000ee6000c1e1900 */
[----:B------:R-:W-:Y:S01]  /*1110*/  IMAD R11, R8, R2, R23 ;  /* 0x00000002080b7224 */ /* 0x000fe200078e0217 */
[----:B------:R-:W3:Y:S01]  /*1120*/  LDG.E R27, desc[UR4][R16.64+0x50] ;  /* 0x00005004101b7981 */ /* 0x000ee2000c1e1900 */
[----:B------:R-:W-:-:S03]  /*1130*/  IMAD.WIDE R8, R9, 0x4, R14 ;  /* 0x0000000409087825 */ /* 0x000fc600078e020e */
[----:B------:R-:W3:Y:S01]  /*1140*/  LDG.E R6, desc[UR4][R6.64] ;  /* 0x0000000406067981 */ /* 0x000ee2000c1e1900 */
[----:B------:R-:W-:-:S03]  /*1150*/  IMAD.WIDE R10, R11, 0x4, R14 ;  /* 0x000000040b0a7825 */ /* 0x000fc600078e020e */
[----:B------:R-:W3:Y:S04]  /*1160*/  LDG.E R23, desc[UR4][R16.64+0x54] ;  /* 0x0000540410177981 */ /* 0x000ee8000c1e1900 */
[----:B------:R-:W3:Y:S04]  /*1170*/  LDG.E R8, desc[UR4][R8.64] ;  /* 0x0000000408087981 */ /* 0x000ee8000c1e1900 */
[----:B------:R-:W3:Y:S04]  /*1180*/  LDG.E R5, desc[UR4][R16.64+0x58] ;  /* 0x0000580410057981 */ /* 0x000ee8000c1e1900 */
[----:B------:R-:W3:Y:S04]  /*1190*/  LDG.E R10, desc[UR4][R10.64] ;  /* 0x000000040a0a7981 */ /* 0x000ee8000c1e1900 */
[----:B------:R-:W3:Y:S01]  /*11a0*/  LDG.E R13, desc[UR4][R16.64+0x60] ;  /* 0x00006004100d7981 */ /* 0x000ee2000c1e1900 */
[----:B------:R-:W-:Y:S01]  /*11b0*/  I2FP.F32.S32 R18, R18 ;  /* 0x0000001200127245 */ /* 0x000fe20000201400 */
[----:B------:R-:W-:Y:S01]  /*11c0*/  UMOV UR6, 0x9abcaf48 ;  /* 0x9abcaf4800067882 */ /* 0x000fe20000000000 */
[----:B------:R-:W-:Y:S01]  /*11d0*/  UMOV UR7, 0x3e7ad7f2 ;  /* 0x3e7ad7f200077882 */ /* 0x000fe20000000000 */
[----:B------:R-:W-:Y:S01]  /*11e0*/  BSSY.RECONVERGENT B0, `(.L_x_0) ;  /* 0x000001c000007945 */ /* 0x000fe20003800200 */
[----:B--2---:R-:W-:-:S02]  /*11f0*/  I2FP.F32.S32 R20, R20 ;  /* 0x0000001400147245 */ /* 0x004fc40000201400 */
[----:B----4-:R-:W-:-:S03]  /*1200*/  I2FP.F32.S32 R24, R24 ;  /* 0x0000001800187245 */ /* 0x010fc60000201400 */
[----:B-----5:R-:W-:-:S04]  /*1210*/  FFMA R21, R21, R20, R28 ;  /* 0x0000001415157223 */ /* 0x020fc8000000001c */
[----:B---3--:R-:W-:Y:S01]  /*1220*/  FFMA R24, R26, R24, R21 ;  /* 0x000000181a187223 */ /* 0x008fe20000000015 */
[----:B------:R-:W-:-:S03]  /*1230*/  I2FP.F32.S32 R22, R22 ;  /* 0x0000001600167245 */ /* 0x000fc60000201400 */
[----:B------:R-:W-:Y:S01]  /*1240*/  FFMA R18, R25, R18, R24 ;  /* 0x0000001219127223 */ /* 0x000fe20000000018 */
        /* <DEDUP_REMOVED lines=9> */
[----:B------:R-:W-:-:S04]  /*12e0*/  FFMA R4, R29, R8, R4 ;  /* 0x000000081d047223 */ /* 0x000fc80000000004 */
[----:B------:R-:W-:-:S04]  /*12f0*/  FFMA R4, R13, R10, R4 ;  /* 0x0000000a0d047223 */ /* 0x000fc80000000004 */
[----:B------:R-:W0:Y:S02]  /*1300*/  F2F.F64.F32 R6, |R4| ;  /* 0x4000000400067310 */ /* 0x000e240000201800 */
[----:B0-----:R-:W-:Y:S01]  /*1310*/  DSETP.GEU.AND P0, PT, R6, UR6, PT ;  /* 0x0000000606007e2a */ /* 0x001fe2000bf0e000 */
[----:B------:R-:W-:-:S13]  /*1320*/  IMAD R5, R3, R2, R0 ;  /* 0x0000000203057224 */ /* 0x000fda00078e0200 */
[----:B------:R-:W-:Y:S05]  /*1330*/  @P0 BRA `(.L_x_1) ;  /* 0x00000000000c0947 */ /* 0x000fea0003800000 */
[----:B------:R-:W-:-:S06]  /*1340*/  IMAD.WIDE R14, R5, 0x4, R14 ;  /* 0x00000004050e7825 */ /* 0x000fcc00078e020e */
[----:B------:R0:W5:Y:S01]  /*1350*/  LDG.E R15, desc[UR4][R14.64] ;  /* 0x000000040e0f7981 */ /* 0x000162000c1e1900 */
[----:B------:R-:W-:Y:S05]  /*1360*/  BRA `(.L_x_2) ;  /* 0x00000000000c7947 */ /* 0x000fea0003800000 */
.L_x_1:
[----:B------:R-:W-:Y:S02]  /*1370*/  FSETP.GT.AND P0, PT, R4, RZ, PT ;  /* 0x000000ff0400720b */ /* 0x000fe40003f04000 */
[----:B------:R-:W-:-:S04]  /*1380*/  MOV R15, 0x1 ;  /* 0x00000001000f7802 */ /* 0x000fc80000000f00 */
[----:B------:R-:W-:-:S07]  /*1390*/  SEL R15, R15, 0xffffffff, P0 ;  /* 0xffffffff0f0f7807 */ /* 0x000fce0000000000 */
.L_x_2:
[----:B------:R-:W-:Y:S05]  /*13a0*/  BSYNC.RECONVERGENT B0 ;  /* 0x0000000000007941 */ /* 0x000fea0003800200 */
.L_x_0:
[----:B------:R-:W1:Y:S02]  /*13b0*/  LDC.64 R2, c[0x0][0x388] ;  /* 0x0000e200ff027b82 */ /* 0x000e640000000a00 */
[----:B-1----:R-:W-:-:S05]  /*13c0*/  IMAD.WIDE R2, R5, 0x4, R2 ;  /* 0x0000000405027825 */ /* 0x002fca00078e0202 */
[----:B-----5:R-:W-:Y:S01]  /*13d0*/  STG.E desc[UR4][R2.64], R15 ;  /* 0x0000000f02007986 */ /* 0x020fe2000c101904 */
[----:B------:R-:W-:Y:S05]  /*13e0*/  EXIT ;  /* 0x000000000000794d */ /* 0x000fea0003800000 */
.L_x_3:
[----:B------:R-:W-:-:S00]  /*13f0*/  BRA `(.L_x_3) ;  /* 0xfffffffc00fc7947 */ /* 0x000fc0000383ffff */
[----:B------:R-:W-:-:S00]  /*1400*/  NOP ;  /* 0x0000000000007918 */ /* 0x000fc00000000000 */
[----:B------:R-:W-:-:S00]  /*1410*/  NOP ;  /* 0x0000000000007918 */ /* 0x000fc00000000000 */
[----:B------:R-:W-:-:S00]  /*1420*/  NOP ;  /* 0x0000000000007918 */ /* 0x000fc00000000000 */
[----:B------:R-:W-:-:S00]  /*1430*/  NOP ;  /* 0x0000000000007918 */ /* 0x000fc00000000000 */
[----:B------:R-:W-:-:S00]  /*1440*/  NOP ;  /* 0x0000000000007918 */ /* 0x000fc00000000000 */
[----:B------:R-:W-:-:S00]  /*1450*/  NOP ;  /* 0x0000000000007918 */ /* 0x000fc00000000000 */
[----:B------:R-:W-:-:S00]  /*1460*/  NOP ;  /* 0x0000000000007918 */ /* 0x000fc00000000000 */
[----:B------:R-:W-:-:S00]  /*1470*/  NOP ;  /* 0x0000000000007918 */ /* 0x000fc00000000000 */
.L_x_4:


//--------------------- .nv.shared.reserved.0     --------------------------
	.section	.nv.shared.reserved.0,"aw",@nobits
	.weak		__nv_reservedSMEM_offset_0_alias
	.size		__nv_reservedSMEM_offset_0_alias, 0, 64
	.other		__nv_reservedSMEM_offset_0_alias,@"STO_CUDA_RESERVED_SHARED STV_DEFAULT"
__nv_reservedSMEM_offset_0_alias:
	.zero		0
	.zero		64


//--------------------- .nv.constant0._Z9isingOncePiS_Pfi --------------------------
	.section	.nv.constant0._Z9isingOncePiS_Pfi,"a",@progbits
	.sectionflags	@""
	.align	4
.nv.constant0._Z9isingOncePiS_Pfi:
	.zero		924


//--------------------- SYMBOLS --------------------------

	.type		.nv.reservedSmem.offset0,@object
	.size		.nv.reservedSmem.offset0,0x4
